	.headerflags	@"EF_CUDA_TEXMODE_UNIFIED EF_CUDA_64BIT_ADDRESS EF_CUDA_ACCELERATORS EF_CUDA_SM90 EF_CUDA_VIRTUAL_SM(EF_CUDA_SM90)"
	.elftype	@"ET_EXEC"


//--------------------- .nv.info                  --------------------------
	.section	.nv.info,"",@"SHT_CUDA_INFO"
	.align	4


	//----- nvinfo : EIATTR_REGCOUNT
	.align		4
        /*0000*/ 	.byte	0x04, 0x2f
        /*0002*/ 	.short	(.L_3 - .L_2)
	.align		4
.L_2:
        /*0004*/ 	.word	index@(triton_poi_fused__native_batch_norm_legit_no_training_add_relu_22)
        /*0008*/ 	.word	0x00000013


	//----- nvinfo : EIATTR_MIN_STACK_SIZE
	.align		4
.L_3:
        /*000c*/ 	.byte	0x04, 0x12
        /*000e*/ 	.short	(.L_5 - .L_4)
	.align		4
.L_4:
        /*0010*/ 	.word	index@(triton_poi_fused__native_batch_norm_legit_no_training_add_relu_22)
        /*0014*/ 	.word	0x00000000


	//----- nvinfo : EIATTR_FRAME_SIZE
	.align		4
.L_5:
        /*0018*/ 	.byte	0x04, 0x11
        /*001a*/ 	.short	(.L_7 - .L_6)
	.align		4
.L_6:
        /*001c*/ 	.word	index@(triton_poi_fused__native_batch_norm_legit_no_training_add_relu_22)
        /*0020*/ 	.word	0x00000000


	//----- nvinfo : EIATTR_MIN_STACK_SIZE
	.align		4
.L_7:
        /*0024*/ 	.byte	0x04, 0x12
        /*0026*/ 	.short	(.L_9 - .L_8)
	.align		4
.L_8:
        /*0028*/ 	.word	index@(triton_poi_fused__native_batch_norm_legit_no_training_add_relu_22)
        /*002c*/ 	.word	0x00000000
.L_9:


//--------------------- .nv.info.triton_poi_fused__native_batch_norm_legit_no_training_add_relu_22 --------------------------
	.section	.nv.info.triton_poi_fused__native_batch_norm_legit_no_training_add_relu_22,"",@"SHT_CUDA_INFO"
	.sectionflags	@""
	.align	4


	//----- nvinfo : EIATTR_CUDA_API_VERSION
	.align		4
        /*0000*/ 	.byte	0x04, 0x37
        /*0002*/ 	.short	(.L_11 - .L_10)
.L_10:
        /*0004*/ 	.word	0x0000007c


	//----- nvinfo : EIATTR_KPARAM_INFO
	.align		4
.L_11:
        /*0008*/ 	.byte	0x04, 0x17
        /*000a*/ 	.short	(.L_13 - .L_12)
.L_12:
        /*000c*/ 	.word	0x00000000
        /*0010*/ 	.short	0x0007
        /*0012*/ 	.short	0x0038
        /*0014*/ 	.byte	0x00, 0xf0, 0x11, 0x00


	//----- nvinfo : EIATTR_KPARAM_INFO
	.align		4
.L_13:
        /*0018*/ 	.byte	0x04, 0x17
        /*001a*/ 	.short	(.L_15 - .L_14)
.L_14:
        /*001c*/ 	.word	0x00000000
        /*0020*/ 	.short	0x0006
        /*0022*/ 	.short	0x0030
        /*0024*/ 	.byte	0x00, 0xf4, 0x21, 0x00


	//----- nvinfo : EIATTR_KPARAM_INFO
	.align		4
.L_15:
        /*0028*/ 	.byte	0x04, 0x17
        /*002a*/ 	.short	(.L_17 - .L_16)
.L_16:
        /*002c*/ 	.word	0x00000000
        /*0030*/ 	.short	0x0005
        /*0032*/ 	.short	0x0028
        /*0034*/ 	.byte	0x00, 0xf4, 0x21, 0x00


	//----- nvinfo : EIATTR_KPARAM_INFO
	.align		4
.L_17:
        /*0038*/ 	.byte	0x04, 0x17
        /*003a*/ 	.short	(.L_19 - .L_18)
.L_18:
        /*003c*/ 	.word	0x00000000
        /*0040*/ 	.short	0x0004
        /*0042*/ 	.short	0x0020
        /*0044*/ 	.byte	0x00, 0xf4, 0x21, 0x00


	//----- nvinfo : EIATTR_KPARAM_INFO
	.align		4
.L_19:
        /*0048*/ 	.byte	0x04, 0x17
        /*004a*/ 	.short	(.L_21 - .L_20)
.L_20:
        /*004c*/ 	.word	0x00000000
        /*0050*/ 	.short	0x0003
        /*0052*/ 	.short	0x0018
        /*0054*/ 	.byte	0x00, 0xf4, 0x21, 0x00


	//----- nvinfo : EIATTR_KPARAM_INFO
	.align		4
.L_21:
        /*0058*/ 	.byte	0x04, 0x17
        /*005a*/ 	.short	(.L_23 - .L_22)
.L_22:
        /*005c*/ 	.word	0x00000000
        /*0060*/ 	.short	0x0002
        /*0062*/ 	.short	0x0010
        /*0064*/ 	.byte	0x00, 0xf4, 0x21, 0x00


	//----- nvinfo : EIATTR_KPARAM_INFO
	.align		4
.L_23:
        /*0068*/ 	.byte	0x04, 0x17
        /*006a*/ 	.short	(.L_25 - .L_24)
.L_24:
        /*006c*/ 	.word	0x00000000
        /*0070*/ 	.short	0x0001
        /*0072*/ 	.short	0x0008
        /*0074*/ 	.byte	0x00, 0xf4, 0x21, 0x00


	//----- nvinfo : EIATTR_KPARAM_INFO
	.align		4
.L_25:
        /*0078*/ 	.byte	0x04, 0x17
        /*007a*/ 	.short	(.L_27 - .L_26)
.L_26:
        /*007c*/ 	.word	0x00000000
        /*0080*/ 	.short	0x0000
        /*0082*/ 	.short	0x0000
        /*0084*/ 	.byte	0x00, 0xf4, 0x21, 0x00


	//----- nvinfo : EIATTR_SPARSE_MMA_MASK
	.align		4
.L_27:
        /*0088*/ 	.byte	0x03, 0x50
        /*008a*/ 	.short	0x0000


	//----- nvinfo : EIATTR_MAXREG_COUNT
	.align		4
        /*008c*/ 	.byte	0x03, 0x1b
        /*008e*/ 	.short	0x00ff


	//----- nvinfo : EIATTR_EXIT_INSTR_OFFSETS
	.align		4
        /*0090*/ 	.byte	0x04, 0x1c
        /*0092*/ 	.short	(.L_29 - .L_28)


	//   ....[0]....
.L_28:
        /*0094*/ 	.word	0x00000310


	//----- nvinfo : EIATTR_REQNTID
	.align		4
.L_29:
        /*0098*/ 	.byte	0x04, 0x10
        /*009a*/ 	.short	(.L_31 - .L_30)
.L_30:
        /*009c*/ 	.word	0x00000080
        /*00a0*/ 	.word	0x00000001
        /*00a4*/ 	.word	0x00000001


	//----- nvinfo : EIATTR_CBANK_PARAM_SIZE
	.align		4
.L_31:
        /*00a8*/ 	.byte	0x03, 0x19
        /*00aa*/ 	.short	0x003c


	//----- nvinfo : EIATTR_PARAM_CBANK
	.align		4
        /*00ac*/ 	.byte	0x04, 0x0a
        /*00ae*/ 	.short	(.L_33 - .L_32)
	.align		4
.L_32:
        /*00b0*/ 	.word	index@(.nv.constant0.triton_poi_fused__native_batch_norm_legit_no_training_add_relu_22)
        /*00b4*/ 	.short	0x0210
        /*00b6*/ 	.short	0x003c


	//----- nvinfo : EIATTR_SW_WAR
	.align		4
.L_33:
        /*00b8*/ 	.byte	0x04, 0x36
        /*00ba*/ 	.short	(.L_35 - .L_34)
.L_34:
        /*00bc*/ 	.word	0x00000008
.L_35:


//--------------------- .nv.callgraph             --------------------------
	.section	.nv.callgraph,"",@"SHT_CUDA_CALLGRAPH"
	.align	4
	.sectionentsize	8
	.align		4
        /*0000*/ 	.word	0x00000000
	.align		4
        /*0004*/ 	.word	0xffffffff
	.align		4
        /*0008*/ 	.word	0x00000000
	.align		4
        /*000c*/ 	.word	0xfffffffe
	.align		4
        /*0010*/ 	.word	0x00000000
	.align		4
        /*0014*/ 	.word	0xfffffffd
	.align		4
        /*0018*/ 	.word	0x00000000
	.align		4
        /*001c*/ 	.word	0xfffffffc


//--------------------- .nv.constant4             --------------------------
	.section	.nv.constant4,"a",@progbits
	.align	8
	.align		8
.nv.constant4:
        /*0000*/ 	.dword	_$_str
	.align		8
        /*0008*/ 	.dword	_$_str_$_2


//--------------------- .text.triton_poi_fused__native_batch_norm_legit_no_training_add_relu_22 --------------------------
	.section	.text.triton_poi_fused__native_batch_norm_legit_no_training_add_relu_22,"ax",@progbits
	.align	128
        .global         triton_poi_fused__native_batch_norm_legit_no_training_add_relu_22
        .type           triton_poi_fused__native_batch_norm_legit_no_training_add_relu_22,@function
        .size           triton_poi_fused__native_batch_norm_legit_no_training_add_relu_22,(.L_x_1 - triton_poi_fused__native_batch_norm_legit_no_training_add_relu_22)
        .other          triton_poi_fused__native_batch_norm_legit_no_training_add_relu_22,@"STO_CUDA_ENTRY STV_DEFAULT"
triton_poi_fused__native_batch_norm_legit_no_training_add_relu_22:
.text.triton_poi_fused__native_batch_norm_legit_no_training_add_relu_22:
[----:B------:R-:W-:Y:S01]  /*0000*/  LDC R1, c[0x0][0x28] ;  /* 0x00000a00ff017b82 */ /* 0x000fe20000000800 */
[----:B------:R-:W1:Y:S07]  /*0010*/  S2R R0, SR_TID.X ;  /* 0x0000000000007919 */ /* 0x000e6e0000002100 */
[----:B------:R-:W2:Y:S01]  /*0020*/  LDC.64 R8, c[0x0][0x220] ;  /* 0x00008800ff087b82 */ /* 0x000ea20000000a00 */
[----:B------:R-:W-:Y:S01]  /*0030*/  ULDC.64 UR4, c[0x0][0x208] ;  /* 0x0000820000047ab9 */ /* 0x000fe20000000a00 */
[----:B------:R-:W3:Y:S06]  /*0040*/  S2R R3, SR_CTAID.X ;  /* 0x0000000000037919 */ /* 0x000eec0000002500 */
[----:B------:R-:W4:Y:S08]  /*0050*/  LDC.64 R6, c[0x0][0x218] ;  /* 0x00008600ff067b82 */ /* 0x000f300000000a00 */
[----:B------:R-:W5:Y:S08]  /*0060*/  LDC.64 R4, c[0x0][0x210] ;  /* 0x00008400ff047b82 */ /* 0x000f700000000a00 */
[----:B------:R-:W5:Y:S01]  /*0070*/  LDC.64 R10, c[0x0][0x228] ;  /* 0x00008a00ff0a7b82 */ /* 0x000f620000000a00 */
[----:B-1----:R-:W-:-:S07]  /*0080*/  LOP3.LUT R0, R0, 0x7f, RZ, 0xc0, !PT ;  /* 0x0000007f00007812 */ /* 0x002fce00078ec0ff */
[----:B------:R-:W1:Y:S01]  /*0090*/  LDC.64 R12, c[0x0][0x230] ;  /* 0x00008c00ff0c7b82 */ /* 0x000e620000000a00 */
[----:B---3--:R-:W-:Y:S02]  /*00a0*/  SHF.R.S32.HI R2, RZ, 0x18, R3 ;  /* 0x00000018ff027819 */ /* 0x008fe40000011403 */
[----:B------:R-:W-:Y:S02]  /*00b0*/  LEA R0, R3, R0, 0x7 ;  /* 0x0000000003007211 */ /* 0x000fe400078e38ff */
[----:B------:R-:W-:-:S04]  /*00c0*/  SGXT R3, R2, 0x1 ;  /* 0x000000010203781a */ /* 0x000fc80000000200 */
[----:B------:R-:W-:-:S04]  /*00d0*/  LEA.HI R3, R3, R0, RZ, 0xb ;  /* 0x0000000003037211 */ /* 0x000fc800078f58ff */
[----:B------:R-:W-:-:S04]  /*00e0*/  LOP3.LUT R3, R3, 0xfffff800, RZ, 0xc0, !PT ;  /* 0xfffff80003037812 */ /* 0x000fc800078ec0ff */
[----:B------:R-:W-:Y:S02]  /*00f0*/  IADD3 R15, R0, -R3, RZ ;  /* 0x80000003000f7210 */ /* 0x000fe40007ffe0ff */
[----:B------:R-:W3:Y:S03]  /*0100*/  LDC.64 R2, c[0x0][0x238] ;  /* 0x00008e00ff027b82 */ /* 0x000ee60000000a00 */
[----:B--2---:R-:W-:-:S05]  /*0110*/  IMAD.WIDE R8, R15, 0x4, R8 ;  /* 0x000000040f087825 */ /* 0x004fca00078e0208 */
[----:B------:R1:W2:Y:S01]  /*0120*/  LDG.E.EL R16, desc[UR4][R8.64] ;  /* 0x0000000408107981 */ /* 0x0002a2000c2e1900 */
[----:B----4-:R-:W-:-:S04]  /*0130*/  IMAD.WIDE R6, R15, 0x4, R6 ;  /* 0x000000040f067825 */ /* 0x010fc800078e0206 */
[C---:B-----5:R-:W-:Y:S02]  /*0140*/  IMAD.WIDE R4, R0.reuse, 0x4, R4 ;  /* 0x0000000400047825 */ /* 0x060fe400078e0204 */
[----:B------:R-:W4:Y:S02]  /*0150*/  LDG.E.EL R7, desc[UR4][R6.64] ;  /* 0x0000000406077981 */ /* 0x000f24000c2e1900 */
[C---:B0-----:R-:W-:Y:S02]  /*0160*/  IMAD.WIDE R10, R15.reuse, 0x4, R10 ;  /* 0x000000040f0a7825 */ /* 0x041fe400078e020a */
[----:B------:R0:W4:Y:S02]  /*0170*/  LDG.E R14, desc[UR4][R4.64] ;  /* 0x00000004040e7981 */ /* 0x000124000c1e1900 */
[----:B-1----:R-:W-:Y:S02]  /*0180*/  IMAD.WIDE R8, R15, 0x4, R12 ;  /* 0x000000040f087825 */ /* 0x002fe400078e020c */
[----:B------:R1:W5:Y:S02]  /*0190*/  LDG.E.EL R10, desc[UR4][R10.64] ;  /* 0x000000040a0a7981 */ /* 0x000364000c2e1900 */
[----:B---3--:R-:W-:-:S02]  /*01a0*/  IMAD.WIDE R2, R0, 0x4, R2 ;  /* 0x0000000400027825 */ /* 0x008fc400078e0202 */
[----:B------:R-:W5:Y:S01]  /*01b0*/  LDG.E.EL R9, desc[UR4][R8.64] ;  /* 0x0000000408097981 */ /* 0x000f62000c2e1900 */
[----:B0-----:R-:W0:Y:S03]  /*01c0*/  LDC.64 R4, c[0x0][0x240] ;  /* 0x00009000ff047b82 */ /* 0x001e260000000a00 */
[----:B------:R-:W3:Y:S01]  /*01d0*/  LDG.E R2, desc[UR4][R2.64] ;  /* 0x0000000402027981 */ /* 0x000ee2000c1e1900 */
[----:B-1----:R-:W-:Y:S01]  /*01e0*/  HFMA2.MMA R11, -RZ, RZ, 1.625, 0 ;  /* 0x3e800000ff0b7435 */ /* 0x002fe200000001ff */
[----:B--2---:R-:W-:-:S04]  /*01f0*/  FADD R16, R16, 9.9999997473787516356e-06 ;  /* 0x3727c5ac10107421 */ /* 0x004fc80000000000 */
[----:B------:R-:W1:Y:S02]  /*0200*/  MUFU.SQRT R12, R16 ;  /* 0x00000010000c7308 */ /* 0x000e640000002000 */
[C---:B-1----:R-:W-:Y:S02]  /*0210*/  FSETP.GT.AND P0, PT, R12.reuse, 8.50705917302346158658e+37, PT ;  /* 0x7e8000000c00780b */ /* 0x042fe40003f04000 */
[----:B------:R-:W-:-:S11]  /*0220*/  FSETP.GEU.AND P1, PT, R12, 1.175494350822287508e-38, PT ;  /* 0x008000000c00780b */ /* 0x000fd60003f2e000 */
[----:B------:R-:W-:-:S04]  /*0230*/  @P0 FMUL R12, R12, 0.25 ;  /* 0x3e8000000c0c0820 */ /* 0x000fc80000400000 */
[----:B------:R-:W-:-:S06]  /*0240*/  @!P1 FMUL R12, R12, 16777216 ;  /* 0x4b8000000c0c9820 */ /* 0x000fcc0000400000 */
[----:B------:R-:W1:Y:S01]  /*0250*/  MUFU.RCP R12, R12 ;  /* 0x0000000c000c7308 */ /* 0x000e620000001000 */
[----:B------:R-:W-:Y:S01]  /*0260*/  FSEL R11, R11, 1, P0 ;  /* 0x3f8000000b0b7808 */ /* 0x000fe20000000000 */
[----:B----4-:R-:W-:-:S04]  /*0270*/  FADD R7, R14, -R7 ;  /* 0x800000070e077221 */ /* 0x010fc80000000000 */
[----:B------:R-:W-:-:S04]  /*0280*/  @!P1 FMUL R11, R11, 16777216 ;  /* 0x4b8000000b0b9820 */ /* 0x000fc80000400000 */
[----:B-1----:R-:W-:-:S04]  /*0290*/  FMUL R6, R12, R11 ;  /* 0x0000000b0c067220 */ /* 0x002fc80000400000 */
[----:B------:R-:W-:-:S04]  /*02a0*/  FMUL R6, R7, R6 ;  /* 0x0000000607067220 */ /* 0x000fc80000400000 */
[----:B-----5:R-:W-:-:S04]  /*02b0*/  FFMA R9, R10, R6, R9 ;  /* 0x000000060a097223 */ /* 0x020fc80000000009 */
[----:B---3--:R-:W-:Y:S01]  /*02c0*/  FADD R6, R2, R9 ;  /* 0x0000000902067221 */ /* 0x008fe20000000000 */
[----:B------:R-:W-:Y:S01]  /*02d0*/  FSETP.GEU.AND P0, PT, R9, -R2, PT ;  /* 0x800000020900720b */ /* 0x000fe20003f0e000 */
[----:B0-----:R-:W-:-:S03]  /*02e0*/  IMAD.WIDE R2, R0, 0x4, R4 ;  /* 0x0000000400027825 */ /* 0x001fc600078e0204 */
[----:B------:R-:W-:-:S05]  /*02f0*/  FSEL R5, R6, RZ, P0 ;  /* 0x000000ff06057208 */ /* 0x000fca0000000000 */
[----:B------:R-:W-:Y:S01]  /*0300*/  STG.E desc[UR4][R2.64], R5 ;  /* 0x0000000502007986 */ /* 0x000fe2000c101904 */
[----:B------:R-:W-:Y:S05]  /*0310*/  EXIT ;  /* 0x000000000000794d */ /* 0x000fea0003800000 */
.L_x_0:
[----:B------:R-:W-:-:S00]  /*0320*/  BRA `(.L_x_0) ;  /* 0xfffffffc00fc7947 */ /* 0x000fc0000383ffff */
[----:B------:R-:W-:-:S00]  /*0330*/  NOP ;  /* 0x0000000000007918 */ /* 0x000fc00000000000 */
        /* <DEDUP_REMOVED lines=12> */
.L_x_1:


//--------------------- .nv.global.init           --------------------------
	.section	.nv.global.init,"aw",@progbits
.nv.global.init:
	.type		_$_str,@object
	.size		_$_str,(_$_str_$_2 - _$_str)
_$_str:
        /*0000*/ 	.byte	0x5f, 0x5f, 0x43, 0x55, 0x44, 0x41, 0x5f, 0x46, 0x54, 0x5a, 0x00
	.type		_$_str_$_2,@object
	.size		_$_str_$_2,(.L_1 - _$_str_$_2)
_$_str_$_2:
        /*000b*/ 	.byte	0x5f, 0x5f, 0x43, 0x55, 0x44, 0x41, 0x5f, 0x50, 0x52, 0x45, 0x43, 0x5f, 0x53, 0x51, 0x52, 0x54
        /*001b*/ 	.byte	0x00
.L_1:


//--------------------- .nv.constant0.triton_poi_fused__native_batch_norm_legit_no_training_add_relu_22 --------------------------
	.section	.nv.constant0.triton_poi_fused__native_batch_norm_legit_no_training_add_relu_22,"a",@progbits
	.sectionflags	@""
	.align	4
.nv.constant0.triton_poi_fused__native_batch_norm_legit_no_training_add_relu_22:
	.zero		588
